//
// Generated by NVIDIA NVVM Compiler
//
// Compiler Build ID: CL-36424714
// Cuda compilation tools, release 13.0, V13.0.88
// Based on NVVM 20.0.0
//

.version 9.0
.target sm_100
.address_size 64

	// .globl	_Z27gaussian_kl_loss_fwd_kernelPKfjS0_ffPf

.visible .entry _Z27gaussian_kl_loss_fwd_kernelPKfjS0_ffPf(
	.param .u64 .ptr .align 1 _Z27gaussian_kl_loss_fwd_kernelPKfjS0_ffPf_param_0,
	.param .u32 _Z27gaussian_kl_loss_fwd_kernelPKfjS0_ffPf_param_1,
	.param .u64 .ptr .align 1 _Z27gaussian_kl_loss_fwd_kernelPKfjS0_ffPf_param_2,
	.param .f32 _Z27gaussian_kl_loss_fwd_kernelPKfjS0_ffPf_param_3,
	.param .f32 _Z27gaussian_kl_loss_fwd_kernelPKfjS0_ffPf_param_4,
	.param .u64 .ptr .align 1 _Z27gaussian_kl_loss_fwd_kernelPKfjS0_ffPf_param_5
)
{
	.reg .pred 	%p<8>;
	.reg .b32 	%r<14>;
	.reg .b32 	%f<54>;
	.reg .b64 	%rd<11>;

	ld.param.u64 	%rd1, [_Z27gaussian_kl_loss_fwd_kernelPKfjS0_ffPf_param_0];
	ld.param.u32 	%r2, [_Z27gaussian_kl_loss_fwd_kernelPKfjS0_ffPf_param_1];
	ld.param.u64 	%rd2, [_Z27gaussian_kl_loss_fwd_kernelPKfjS0_ffPf_param_2];
	ld.param.f32 	%f1, [_Z27gaussian_kl_loss_fwd_kernelPKfjS0_ffPf_param_3];
	ld.param.f32 	%f2, [_Z27gaussian_kl_loss_fwd_kernelPKfjS0_ffPf_param_4];
	ld.param.u64 	%rd3, [_Z27gaussian_kl_loss_fwd_kernelPKfjS0_ffPf_param_5];
	mov.u32 	%r3, %tid.x;
	mov.u32 	%r4, %ntid.x;
	mov.u32 	%r5, %ctaid.x;
	mad.lo.s32 	%r1, %r4, %r5, %r3;
	setp.ge.u32 	%p1, %r1, %r2;
	@%p1 bra 	$L__BB0_2;
	cvta.to.global.u64 	%rd4, %rd1;
	cvta.to.global.u64 	%rd5, %rd2;
	cvta.to.global.u64 	%rd6, %rd3;
	mul.wide.u32 	%rd7, %r1, 4;
	add.s64 	%rd8, %rd4, %rd7;
	ld.global.f32 	%f3, [%rd8];
	add.s64 	%rd9, %rd5, %rd7;
	ld.global.f32 	%f4, [%rd9];
	sub.f32 	%f5, %f3, %f4;
	fma.rn.f32 	%f6, %f5, %f5, %f2;
	div.rn.f32 	%f7, %f6, %f1;
	setp.lt.f32 	%p2, %f2, 0f00800000;
	mul.f32 	%f8, %f2, 0f4B000000;
	selp.f32 	%f9, %f8, %f2, %p2;
	selp.f32 	%f10, 0fC1B80000, 0f00000000, %p2;
	mov.b32 	%r6, %f9;
	add.s32 	%r7, %r6, -1059760811;
	and.b32  	%r8, %r7, -8388608;
	sub.s32 	%r9, %r6, %r8;
	mov.b32 	%f11, %r9;
	cvt.rn.f32.s32 	%f12, %r8;
	fma.rn.f32 	%f13, %f12, 0f34000000, %f10;
	add.f32 	%f14, %f11, 0fBF800000;
	fma.rn.f32 	%f15, %f14, 0fBE055027, 0f3E1039F6;
	fma.rn.f32 	%f16, %f15, %f14, 0fBDF8CDCC;
	fma.rn.f32 	%f17, %f16, %f14, 0f3E0F2955;
	fma.rn.f32 	%f18, %f17, %f14, 0fBE2AD8B9;
	fma.rn.f32 	%f19, %f18, %f14, 0f3E4CED0B;
	fma.rn.f32 	%f20, %f19, %f14, 0fBE7FFF22;
	fma.rn.f32 	%f21, %f20, %f14, 0f3EAAAA78;
	fma.rn.f32 	%f22, %f21, %f14, 0fBF000000;
	mul.f32 	%f23, %f14, %f22;
	fma.rn.f32 	%f24, %f23, %f14, %f14;
	fma.rn.f32 	%f25, %f13, 0f3F317218, %f24;
	setp.gt.u32 	%p3, %r6, 2139095039;
	fma.rn.f32 	%f26, %f9, 0f7F800000, 0f7F800000;
	selp.f32 	%f27, %f26, %f25, %p3;
	setp.eq.f32 	%p4, %f9, 0f00000000;
	selp.f32 	%f28, 0fFF800000, %f27, %p4;
	sub.f32 	%f29, %f7, %f28;
	setp.lt.f32 	%p5, %f1, 0f00800000;
	mul.f32 	%f30, %f1, 0f4B000000;
	selp.f32 	%f31, %f30, %f1, %p5;
	selp.f32 	%f32, 0fC1B80000, 0f00000000, %p5;
	mov.b32 	%r10, %f31;
	add.s32 	%r11, %r10, -1059760811;
	and.b32  	%r12, %r11, -8388608;
	sub.s32 	%r13, %r10, %r12;
	mov.b32 	%f33, %r13;
	cvt.rn.f32.s32 	%f34, %r12;
	fma.rn.f32 	%f35, %f34, 0f34000000, %f32;
	add.f32 	%f36, %f33, 0fBF800000;
	fma.rn.f32 	%f37, %f36, 0fBE055027, 0f3E1039F6;
	fma.rn.f32 	%f38, %f37, %f36, 0fBDF8CDCC;
	fma.rn.f32 	%f39, %f38, %f36, 0f3E0F2955;
	fma.rn.f32 	%f40, %f39, %f36, 0fBE2AD8B9;
	fma.rn.f32 	%f41, %f40, %f36, 0f3E4CED0B;
	fma.rn.f32 	%f42, %f41, %f36, 0fBE7FFF22;
	fma.rn.f32 	%f43, %f42, %f36, 0f3EAAAA78;
	fma.rn.f32 	%f44, %f43, %f36, 0fBF000000;
	mul.f32 	%f45, %f36, %f44;
	fma.rn.f32 	%f46, %f45, %f36, %f36;
	fma.rn.f32 	%f47, %f35, 0f3F317218, %f46;
	setp.gt.u32 	%p6, %r10, 2139095039;
	fma.rn.f32 	%f48, %f31, 0f7F800000, 0f7F800000;
	selp.f32 	%f49, %f48, %f47, %p6;
	setp.eq.f32 	%p7, %f31, 0f00000000;
	selp.f32 	%f50, 0fFF800000, %f49, %p7;
	add.f32 	%f51, %f50, %f29;
	add.f32 	%f52, %f51, 0fBF800000;
	mul.f32 	%f53, %f52, 0f3F000000;
	add.s64 	%rd10, %rd6, %rd7;
	st.global.f32 	[%rd10], %f53;
$L__BB0_2:
	ret;

}


// ===== COMPILED SASS (sm_100) =====

	.target	sm_100

	.elftype	@"ET_EXEC"


//--------------------- .note.nv.tkinfo           --------------------------
	.section	.note.nv.tkinfo,"",@"SHT_NOTE"
	.sectionflags	@"SHF_NOTE_NV_TKINFO"
	.tkinfo
        /*0018*/ 	.word	0x00000002
        /*0030*/ 	.string	""
        /*0030*/ 	.string	"ptxas"
        /*0030*/ 	.string	"Cuda compilation tools, release 13.0, V13.0.88"
        /*0030*/ 	.string	"Build cuda_13.0.r13.0/compiler.36424714_0"
        /*0030*/ 	.string	"-arch sm_100 -m 64 "



//--------------------- .note.nv.cuinfo           --------------------------
	.section	.note.nv.cuinfo,"",@"SHT_NOTE"
	.sectionflags	@"SHF_NOTE_NV_CUINFO"
        /*0018*/ 	.short	0x0002
        /*001a*/ 	.short	0x0064
        /*001c*/ 	.short	0x0082
	.zero		2


//--------------------- .nv.info                  --------------------------
	.section	.nv.info,"",@"SHT_CUDA_INFO"
	.align	4


	//----- nvinfo : EIATTR_REGCOUNT
	.align		4
        /*0000*/ 	.byte	0x04, 0x2f
        /*0002*/ 	.short	(.L_1 - .L_0)
	.align		4
.L_0:
        /*0004*/ 	.word	index@(_Z27gaussian_kl_loss_fwd_kernelPKfjS0_ffPf)
        /*0008*/ 	.word	0x00000011


	//----- nvinfo : EIATTR_FRAME_SIZE
	.align		4
.L_1:
        /*000c*/ 	.byte	0x04, 0x11
        /*000e*/ 	.short	(.L_3 - .L_2)
	.align		4
.L_2:
        /*0010*/ 	.word	index@($__internal_0_$__cuda_sm3x_div_rn_noftz_f32_slowpath)
        /*0014*/ 	.word	0x00000000


	//----- nvinfo : EIATTR_FRAME_SIZE
	.align		4
.L_3:
        /*0018*/ 	.byte	0x04, 0x11
        /*001a*/ 	.short	(.L_5 - .L_4)
	.align		4
.L_4:
        /*001c*/ 	.word	index@(_Z27gaussian_kl_loss_fwd_kernelPKfjS0_ffPf)
        /*0020*/ 	.word	0x00000000


	//----- nvinfo : EIATTR_MIN_STACK_SIZE
	.align		4
.L_5:
        /*0024*/ 	.byte	0x04, 0x12
        /*0026*/ 	.short	(.L_7 - .L_6)
	.align		4
.L_6:
        /*0028*/ 	.word	index@(_Z27gaussian_kl_loss_fwd_kernelPKfjS0_ffPf)
        /*002c*/ 	.word	0x00000000
.L_7:


//--------------------- .nv.compat                --------------------------
	.section	.nv.compat,"",@"SHT_CUDA_COMPAT_INFO"
	.align	4
        /*0000*/ 	.byte	0x02, 0x09, 0x00, 0x00, 0x02, 0x02, 0x01, 0x00, 0x02, 0x05, 0x05, 0x00, 0x03, 0x07, 0x01, 0x01
        /*0010*/ 	.byte	0x02, 0x03, 0x00, 0x00, 0x02, 0x06, 0x01, 0x00, 0x04, 0x0b, 0x08, 0x00, 0x01, 0x00, 0x00, 0x00
        /*0020*/ 	.byte	0x00, 0x00, 0x00, 0x00


//--------------------- .nv.info._Z27gaussian_kl_loss_fwd_kernelPKfjS0_ffPf --------------------------
	.section	.nv.info._Z27gaussian_kl_loss_fwd_kernelPKfjS0_ffPf,"",@"SHT_CUDA_INFO"
	.sectionflags	@""
	.align	4


	//----- nvinfo : EIATTR_CUDA_API_VERSION
	.align		4
        /*0000*/ 	.byte	0x04, 0x37
        /*0002*/ 	.short	(.L_9 - .L_8)
.L_8:
        /*0004*/ 	.word	0x00000082


	//----- nvinfo : EIATTR_KPARAM_INFO
	.align		4
.L_9:
        /*0008*/ 	.byte	0x04, 0x17
        /*000a*/ 	.short	(.L_11 - .L_10)
.L_10:
        /*000c*/ 	.word	0x00000000
        /*0010*/ 	.short	0x0005
        /*0012*/ 	.short	0x0020
        /*0014*/ 	.byte	0x00, 0xf5, 0x21, 0x00


	//----- nvinfo : EIATTR_KPARAM_INFO
	.align		4
.L_11:
        /*0018*/ 	.byte	0x04, 0x17
        /*001a*/ 	.short	(.L_13 - .L_12)
.L_12:
        /*001c*/ 	.word	0x00000000
        /*0020*/ 	.short	0x0004
        /*0022*/ 	.short	0x001c
        /*0024*/ 	.byte	0x00, 0xf0, 0x11, 0x00


	//----- nvinfo : EIATTR_KPARAM_INFO
	.align		4
.L_13:
        /*0028*/ 	.byte	0x04, 0x17
        /*002a*/ 	.short	(.L_15 - .L_14)
.L_14:
        /*002c*/ 	.word	0x00000000
        /*0030*/ 	.short	0x0003
        /*0032*/ 	.short	0x0018
        /*0034*/ 	.byte	0x00, 0xf0, 0x11, 0x00


	//----- nvinfo : EIATTR_KPARAM_INFO
	.align		4
.L_15:
        /*0038*/ 	.byte	0x04, 0x17
        /*003a*/ 	.short	(.L_17 - .L_16)
.L_16:
        /*003c*/ 	.word	0x00000000
        /*0040*/ 	.short	0x0002
        /*0042*/ 	.short	0x0010
        /*0044*/ 	.byte	0x00, 0xf5, 0x21, 0x00


	//----- nvinfo : EIATTR_KPARAM_INFO
	.align		4
.L_17:
        /*0048*/ 	.byte	0x04, 0x17
        /*004a*/ 	.short	(.L_19 - .L_18)
.L_18:
        /*004c*/ 	.word	0x00000000
        /*0050*/ 	.short	0x0001
        /*0052*/ 	.short	0x0008
        /*0054*/ 	.byte	0x00, 0xf0, 0x11, 0x00


	//----- nvinfo : EIATTR_KPARAM_INFO
	.align		4
.L_19:
        /*0058*/ 	.byte	0x04, 0x17
        /*005a*/ 	.short	(.L_21 - .L_20)
.L_20:
        /*005c*/ 	.word	0x00000000
        /*0060*/ 	.short	0x0000
        /*0062*/ 	.short	0x0000
        /*0064*/ 	.byte	0x00, 0xf5, 0x21, 0x00


	//----- nvinfo : EIATTR_SPARSE_MMA_MASK
	.align		4
.L_21:
        /*0068*/ 	.byte	0x03, 0x50
        /*006a*/ 	.short	0x0000


	//----- nvinfo : EIATTR_MAXREG_COUNT
	.align		4
        /*006c*/ 	.byte	0x03, 0x1b
        /*006e*/ 	.short	0x00ff


	//----- nvinfo : EIATTR_MERCURY_ISA_VERSION
	.align		4
        /*0070*/ 	.byte	0x03, 0x5f
        /*0072*/ 	.short	0x0101


	//----- nvinfo : EIATTR_VRC_CTA_INIT_COUNT
	.align		4
        /*0074*/ 	.byte	0x02, 0x4a
	.zero		1
	.zero		1


	//----- nvinfo : EIATTR_EXIT_INSTR_OFFSETS
	.align		4
        /*0078*/ 	.byte	0x04, 0x1c
        /*007a*/ 	.short	(.L_23 - .L_22)


	//   ....[0]....
.L_22:
        /*007c*/ 	.word	0x00000070


	//   ....[1]....
        /*0080*/ 	.word	0x00000580


	//----- nvinfo : EIATTR_CRS_STACK_SIZE
	.align		4
.L_23:
        /*0084*/ 	.byte	0x04, 0x1e
        /*0086*/ 	.short	(.L_25 - .L_24)
.L_24:
        /*0088*/ 	.word	0x00000000


	//----- nvinfo : EIATTR_CBANK_PARAM_SIZE
	.align		4
.L_25:
        /*008c*/ 	.byte	0x03, 0x19
        /*008e*/ 	.short	0x0028


	//----- nvinfo : EIATTR_PARAM_CBANK
	.align		4
        /*0090*/ 	.byte	0x04, 0x0a
        /*0092*/ 	.short	(.L_27 - .L_26)
	.align		4
.L_26:
        /*0094*/ 	.word	index@(.nv.constant0._Z27gaussian_kl_loss_fwd_kernelPKfjS0_ffPf)
        /*0098*/ 	.short	0x0380
        /*009a*/ 	.short	0x0028


	//----- nvinfo : EIATTR_SW_WAR
	.align		4
.L_27:
        /*009c*/ 	.byte	0x04, 0x36
        /*009e*/ 	.short	(.L_29 - .L_28)
.L_28:
        /*00a0*/ 	.word	0x00000008
.L_29:


//--------------------- .nv.callgraph             --------------------------
	.section	.nv.callgraph,"",@"SHT_CUDA_CALLGRAPH"
	.align	4
	.sectionentsize	8
	.align		4
        /*0000*/ 	.word	0x00000000
	.align		4
        /*0004*/ 	.word	0xffffffff
	.align		4
        /*0008*/ 	.word	0x00000000
	.align		4
        /*000c*/ 	.word	0xfffffffe
	.align		4
        /*0010*/ 	.word	0x00000000
	.align		4
        /*0014*/ 	.word	0xfffffffd
	.align		4
        /*0018*/ 	.word	0x00000000
	.align		4
        /*001c*/ 	.word	0xfffffffc


//--------------------- .text._Z27gaussian_kl_loss_fwd_kernelPKfjS0_ffPf --------------------------
	.section	.text._Z27gaussian_kl_loss_fwd_kernelPKfjS0_ffPf,"ax",@progbits
	.align	128
        .global         _Z27gaussian_kl_loss_fwd_kernelPKfjS0_ffPf
        .type           _Z27gaussian_kl_loss_fwd_kernelPKfjS0_ffPf,@function
        .size           _Z27gaussian_kl_loss_fwd_kernelPKfjS0_ffPf,(.L_x_14 - _Z27gaussian_kl_loss_fwd_kernelPKfjS0_ffPf)
        .other          _Z27gaussian_kl_loss_fwd_kernelPKfjS0_ffPf,@"STO_CUDA_ENTRY STV_DEFAULT"
_Z27gaussian_kl_loss_fwd_kernelPKfjS0_ffPf:
.text._Z27gaussian_kl_loss_fwd_kernelPKfjS0_ffPf:
[----:B------:R-:W-:Y:S01]  /*0000*/  LDC R1, c[0x0][0x37c] ;  /* 0x0000df00ff017b82 */ /* 0x000fe20000000800 */
[----:B------:R-:W0:Y:S01]  /*0010*/  S2R R2, SR_TID.X ;  /* 0x0000000000027919 */ /* 0x000e220000002100 */
[----:B------:R-:W0:Y:S01]  /*0020*/  LDCU UR4, c[0x0][0x360] ;  /* 0x00006c00ff0477ac */ /* 0x000e220008000800 */
[----:B------:R-:W0:Y:S01]  /*0030*/  S2R R3, SR_CTAID.X ;  /* 0x0000000000037919 */ /* 0x000e220000002500 */
[----:B------:R-:W1:Y:S01]  /*0040*/  LDCU UR5, c[0x0][0x388] ;  /* 0x00007100ff0577ac */ /* 0x000e620008000800 */
[----:B0-----:R-:W-:-:S05]  /*0050*/  IMAD R2, R3, UR4, R2 ;  /* 0x0000000403027c24 */ /* 0x001fca000f8e0202 */
[----:B-1----:R-:W-:-:S13]  /*0060*/  ISETP.GE.U32.AND P0, PT, R2, UR5, PT ;  /* 0x0000000502007c0c */ /* 0x002fda000bf06070 */
[----:B------:R-:W-:Y:S05]  /*0070*/  @P0 EXIT ;  /* 0x000000000000094d */ /* 0x000fea0003800000 */
[----:B------:R-:W0:Y:S01]  /*0080*/  LDC.64 R4, c[0x0][0x380] ;  /* 0x0000e000ff047b82 */ /* 0x000e220000000a00 */
[----:B------:R-:W1:Y:S07]  /*0090*/  LDCU.64 UR4, c[0x0][0x358] ;  /* 0x00006b00ff0477ac */ /* 0x000e6e0008000a00 */
[----:B------:R-:W2:Y:S08]  /*00a0*/  LDC.64 R6, c[0x0][0x390] ;  /* 0x0000e400ff067b82 */ /* 0x000eb00000000a00 */
[----:B------:R-:W3:Y:S01]  /*00b0*/  LDC.64 R10, c[0x0][0x398] ;  /* 0x0000e600ff0a7b82 */ /* 0x000ee20000000a00 */
[----:B0-----:R-:W-:-:S06]  /*00c0*/  IMAD.WIDE.U32 R4, R2, 0x4, R4 ;  /* 0x0000000402047825 */ /* 0x001fcc00078e0004 */
[----:B-1----:R-:W4:Y:S01]  /*00d0*/  LDG.E R4, desc[UR4][R4.64] ;  /* 0x0000000404047981 */ /* 0x002f22000c1e1900 */
[----:B--2---:R-:W-:-:S06]  /*00e0*/  IMAD.WIDE.U32 R6, R2, 0x4, R6 ;  /* 0x0000000402067825 */ /* 0x004fcc00078e0006 */
[----:B------:R-:W4:Y:S01]  /*00f0*/  LDG.E R7, desc[UR4][R6.64] ;  /* 0x0000000406077981 */ /* 0x000f22000c1e1900 */
[----:B---3--:R-:W0:Y:S01]  /*0100*/  MUFU.RCP R9, R10 ;  /* 0x0000000a00097308 */ /* 0x008e220000001000 */
[----:B------:R-:W-:Y:S01]  /*0110*/  BSSY.RECONVERGENT B0, `(.L_x_0) ;  /* 0x000000c000007945 */ /* 0x000fe20003800200 */
[----:B0-----:R-:W-:-:S04]  /*0120*/  FFMA R8, R9, -R10, 1 ;  /* 0x3f80000009087423 */ /* 0x001fc8000000080a */
[----:B------:R-:W-:Y:S01]  /*0130*/  FFMA R8, R9, R8, R9 ;  /* 0x0000000809087223 */ /* 0x000fe20000000009 */
[----:B----4-:R-:W-:-:S04]  /*0140*/  FADD R0, R4, -R7 ;  /* 0x8000000704007221 */ /* 0x010fc80000000000 */
[----:B------:R-:W-:-:S04]  /*0150*/  FFMA R3, R0, R0, R11 ;  /* 0x0000000000037223 */ /* 0x000fc8000000000b */
[----:B------:R-:W0:Y:S01]  /*0160*/  FCHK P0, R3, R10 ;  /* 0x0000000a03007302 */ /* 0x000e220000000000 */
[----:B------:R-:W-:-:S04]  /*0170*/  FFMA R9, R3, R8, RZ ;  /* 0x0000000803097223 */ /* 0x000fc800000000ff */
[----:B------:R-:W-:-:S04]  /*0180*/  FFMA R0, R9, -R10, R3 ;  /* 0x8000000a09007223 */ /* 0x000fc80000000003 */
[----:B------:R-:W-:Y:S01]  /*0190*/  FFMA R0, R8, R0, R9 ;  /* 0x0000000008007223 */ /* 0x000fe20000000009 */
[----:B0-----:R-:W-:Y:S06]  /*01a0*/  @!P0 BRA `(.L_x_1) ;  /* 0x0000000000088947 */ /* 0x001fec0003800000 */
[----:B------:R-:W-:-:S07]  /*01b0*/  MOV R4, 0x1d0 ;  /* 0x000001d000047802 */ /* 0x000fce0000000f00 */
[----:B------:R-:W-:Y:S05]  /*01c0*/  CALL.REL.NOINC `($__internal_0_$__cuda_sm3x_div_rn_noftz_f32_slowpath) ;  /* 0x0000000000f07944 */ /* 0x000fea0003c00000 */
.L_x_1:
[----:B------:R-:W-:Y:S05]  /*01d0*/  BSYNC.RECONVERGENT B0 ;  /* 0x0000000000007941 */ /* 0x000fea0003800200 */
.L_x_0:
[----:B------:R-:W0:Y:S01]  /*01e0*/  LDC.64 R4, c[0x0][0x398] ;  /* 0x0000e600ff047b82 */ /* 0x000e220000000a00 */
[----:B------:R-:W-:Y:S01]  /*01f0*/  IMAD.MOV.U32 R8, RZ, RZ, 0x3e055027 ;  /* 0x3e055027ff087424 */ /* 0x000fe200078e00ff */
[----:B0-----:R-:W-:Y:S02]  /*0200*/  FSETP.GEU.AND P0, PT, R5, 1.175494350822287508e-38, PT ;  /* 0x008000000500780b */ /* 0x001fe40003f0e000 */
[----:B------:R-:W-:-:S04]  /*0210*/  FSETP.GEU.AND P1, PT, R4, 1.175494350822287508e-38, PT ;  /* 0x008000000400780b */ /* 0x000fc80003f2e000 */
[----:B------:R-:W-:-:S07]  /*0220*/  FSEL R12, RZ, -23, P1 ;  /* 0xc1b80000ff0c7808 */ /* 0x000fce0000800000 */
[----:B------:R-:W-:Y:S02]  /*0230*/  @!P0 FMUL R5, R5, 8388608 ;  /* 0x4b00000005058820 */ /* 0x000fe40000400000 */
[----:B------:R-:W-:Y:S02]  /*0240*/  @!P1 FMUL R4, R4, 8388608 ;  /* 0x4b00000004049820 */ /* 0x000fe40000400000 */
[C---:B------:R-:W-:Y:S01]  /*0250*/  VIADD R3, R5.reuse, 0xc0d55555 ;  /* 0xc0d5555505037836 */ /* 0x040fe20000000000 */
[----:B------:R-:W-:Y:S01]  /*0260*/  ISETP.GT.U32.AND P1, PT, R5, 0x7f7fffff, PT ;  /* 0x7f7fffff0500780c */ /* 0x000fe20003f24070 */
[C---:B------:R-:W-:Y:S01]  /*0270*/  VIADD R7, R4.reuse, 0xc0d55555 ;  /* 0xc0d5555504077836 */ /* 0x040fe20000000000 */
[----:B------:R-:W-:Y:S02]  /*0280*/  FSETP.NEU.AND P2, PT, R4, RZ, PT ;  /* 0x000000ff0400720b */ /* 0x000fe40003f4d000 */
[----:B------:R-:W-:Y:S02]  /*0290*/  LOP3.LUT R10, R3, 0xff800000, RZ, 0xc0, !PT ;  /* 0xff800000030a7812 */ /* 0x000fe400078ec0ff */
[----:B------:R-:W-:-:S02]  /*02a0*/  LOP3.LUT R7, R7, 0xff800000, RZ, 0xc0, !PT ;  /* 0xff80000007077812 */ /* 0x000fc400078ec0ff */
[----:B------:R-:W-:-:S03]  /*02b0*/  IADD3 R6, PT, PT, R5, -R10, RZ ;  /* 0x8000000a05067210 */ /* 0x000fc60007ffe0ff */
[----:B------:R-:W-:Y:S01]  /*02c0*/  IMAD.IADD R3, R4, 0x1, -R7 ;  /* 0x0000000104037824 */ /* 0x000fe200078e0a07 */
[----:B------:R-:W-:Y:S01]  /*02d0*/  I2FP.F32.S32 R7, R7 ;  /* 0x0000000700077245 */ /* 0x000fe20000201400 */
[----:B------:R-:W-:Y:S02]  /*02e0*/  FADD R6, R6, -1 ;  /* 0xbf80000006067421 */ /* 0x000fe40000000000 */
[----:B------:R-:W-:Y:S02]  /*02f0*/  FADD R3, R3, -1 ;  /* 0xbf80000003037421 */ /* 0x000fe40000000000 */
[CC--:B------:R-:W-:Y:S01]  /*0300*/  FFMA R9, R6.reuse, -R8.reuse, 0.14084610342979431152 ;  /* 0x3e1039f606097423 */ /* 0x0c0fe20000000808 */
[----:B------:R-:W-:Y:S01]  /*0310*/  FFMA R12, R7, 1.1920928955078125e-07, R12 ;  /* 0x34000000070c7823 */ /* 0x000fe2000000000c */
[----:B------:R-:W-:Y:S02]  /*0320*/  FFMA R8, R3, -R8, 0.14084610342979431152 ;  /* 0x3e1039f603087423 */ /* 0x000fe40000000808 */
[----:B------:R-:W-:-:S02]  /*0330*/  FFMA R9, R6, R9, -0.12148627638816833496 ;  /* 0xbdf8cdcc06097423 */ /* 0x000fc40000000009 */
[C---:B------:R-:W-:Y:S02]  /*0340*/  FFMA R8, R3.reuse, R8, -0.12148627638816833496 ;  /* 0xbdf8cdcc03087423 */ /* 0x040fe40000000008 */
[C---:B------:R-:W-:Y:S02]  /*0350*/  FFMA R9, R6.reuse, R9, 0.13980610668659210205 ;  /* 0x3e0f295506097423 */ /* 0x040fe40000000009 */
[C---:B------:R-:W-:Y:S02]  /*0360*/  FFMA R8, R3.reuse, R8, 0.13980610668659210205 ;  /* 0x3e0f295503087423 */ /* 0x040fe40000000008 */
[C---:B------:R-:W-:Y:S02]  /*0370*/  FFMA R9, R6.reuse, R9, -0.16684235632419586182 ;  /* 0xbe2ad8b906097423 */ /* 0x040fe40000000009 */
[----:B------:R-:W-:Y:S02]  /*0380*/  FFMA R8, R3, R8, -0.16684235632419586182 ;  /* 0xbe2ad8b903087423 */ /* 0x000fe40000000008 */
[----:B------:R-:W-:-:S02]  /*0390*/  FFMA R9, R6, R9, 0.20012299716472625732 ;  /* 0x3e4ced0b06097423 */ /* 0x000fc40000000009 */
[C---:B------:R-:W-:Y:S02]  /*03a0*/  FFMA R8, R3.reuse, R8, 0.20012299716472625732 ;  /* 0x3e4ced0b03087423 */ /* 0x040fe40000000008 */
[C---:B------:R-:W-:Y:S02]  /*03b0*/  FFMA R9, R6.reuse, R9, -0.24999669194221496582 ;  /* 0xbe7fff2206097423 */ /* 0x040fe40000000009 */
[C---:B------:R-:W-:Y:S01]  /*03c0*/  FFMA R14, R3.reuse, R8, -0.24999669194221496582 ;  /* 0xbe7fff22030e7423 */ /* 0x040fe20000000008 */
[----:B------:R-:W-:Y:S01]  /*03d0*/  FSEL R8, RZ, -23, P0 ;  /* 0xc1b80000ff087808 */ /* 0x000fe20000000000 */
[----:B------:R-:W-:Y:S01]  /*03e0*/  FFMA R11, R6, R9, 0.33333182334899902344 ;  /* 0x3eaaaa78060b7423 */ /* 0x000fe20000000009 */
[----:B------:R-:W-:Y:S01]  /*03f0*/  I2FP.F32.S32 R9, R10 ;  /* 0x0000000a00097245 */ /* 0x000fe20000201400 */
[----:B------:R-:W-:Y:S01]  /*0400*/  FFMA R14, R3, R14, 0.33333182334899902344 ;  /* 0x3eaaaa78030e7423 */ /* 0x000fe2000000000e */
[----:B------:R-:W-:Y:S01]  /*0410*/  ISETP.GT.U32.AND P0, PT, R4, 0x7f7fffff, PT ;  /* 0x7f7fffff0400780c */ /* 0x000fe20003f04070 */
[----:B------:R-:W-:-:S02]  /*0420*/  FFMA R11, R6, R11, -0.5 ;  /* 0xbf000000060b7423 */ /* 0x000fc4000000000b */
[----:B------:R-:W-:Y:S01]  /*0430*/  FFMA R14, R3, R14, -0.5 ;  /* 0xbf000000030e7423 */ /* 0x000fe2000000000e */
[----:B------:R-:W-:Y:S01]  /*0440*/  FFMA R8, R9, 1.1920928955078125e-07, R8 ;  /* 0x3400000009087823 */ /* 0x000fe20000000008 */
[C---:B------:R-:W-:Y:S01]  /*0450*/  FMUL R11, R6.reuse, R11 ;  /* 0x0000000b060b7220 */ /* 0x040fe20000400000 */
[----:B------:R-:W-:Y:S01]  /*0460*/  MOV R9, 0x7f800000 ;  /* 0x7f80000000097802 */ /* 0x000fe20000000f00 */
[C---:B------:R-:W-:Y:S02]  /*0470*/  FMUL R14, R3.reuse, R14 ;  /* 0x0000000e030e7220 */ /* 0x040fe40000400000 */
[----:B------:R-:W-:Y:S02]  /*0480*/  FFMA R11, R6, R11, R6 ;  /* 0x0000000b060b7223 */ /* 0x000fe40000000006 */
[----:B------:R-:W0:Y:S01]  /*0490*/  LDC.64 R6, c[0x0][0x3a0] ;  /* 0x0000e800ff067b82 */ /* 0x000e220000000a00 */
[----:B------:R-:W-:Y:S01]  /*04a0*/  FFMA R3, R3, R14, R3 ;  /* 0x0000000e03037223 */ /* 0x000fe20000000003 */
[----:B------:R-:W-:Y:S01]  /*04b0*/  FFMA R8, R8, 0.69314718246459960938, R11 ;  /* 0x3f31721808087823 */ /* 0x000fe2000000000b */
[CC--:B------:R-:W-:Y:S01]  /*04c0*/  @P1 FFMA R8, R5.reuse, R9.reuse, +INF ;  /* 0x7f80000005081423 */ /* 0x0c0fe20000000009 */
[----:B------:R-:W-:Y:S01]  /*04d0*/  FSETP.NEU.AND P1, PT, R5, RZ, PT ;  /* 0x000000ff0500720b */ /* 0x000fe20003f2d000 */
[----:B------:R-:W-:Y:S01]  /*04e0*/  FFMA R12, R12, 0.69314718246459960938, R3 ;  /* 0x3f3172180c0c7823 */ /* 0x000fe20000000003 */
[----:B------:R-:W-:-:S02]  /*04f0*/  @P0 FFMA R12, R4, R9, +INF ;  /* 0x7f800000040c0423 */ /* 0x000fc40000000009 */
[----:B------:R-:W-:-:S03]  /*0500*/  FSEL R3, R8, -INF , P1 ;  /* 0xff80000008037808 */ /* 0x000fc60000800000 */
[----:B------:R-:W-:Y:S02]  /*0510*/  FSEL R5, R12, -INF , P2 ;  /* 0xff8000000c057808 */ /* 0x000fe40001000000 */
[----:B------:R-:W-:-:S04]  /*0520*/  FADD R0, -R3, R0 ;  /* 0x0000000003007221 */ /* 0x000fc80000000100 */
[----:B------:R-:W-:-:S04]  /*0530*/  FADD R0, R0, R5 ;  /* 0x0000000500007221 */ /* 0x000fc80000000000 */
[----:B------:R-:W-:Y:S01]  /*0540*/  FADD R0, R0, -1 ;  /* 0xbf80000000007421 */ /* 0x000fe20000000000 */
[----:B0-----:R-:W-:-:S04]  /*0550*/  IMAD.WIDE.U32 R2, R2, 0x4, R6 ;  /* 0x0000000402027825 */ /* 0x001fc800078e0006 */
[----:B------:R-:W-:-:S05]  /*0560*/  FMUL R5, R0, 0.5 ;  /* 0x3f00000000057820 */ /* 0x000fca0000400000 */
[----:B------:R-:W-:Y:S01]  /*0570*/  STG.E desc[UR4][R2.64], R5 ;  /* 0x0000000502007986 */ /* 0x000fe2000c101904 */
[----:B------:R-:W-:Y:S05]  /*0580*/  EXIT ;  /* 0x000000000000794d */ /* 0x000fea0003800000 */
        .weak           $__internal_0_$__cuda_sm3x_div_rn_noftz_f32_slowpath
        .type           $__internal_0_$__cuda_sm3x_div_rn_noftz_f32_slowpath,@function
        .size           $__internal_0_$__cuda_sm3x_div_rn_noftz_f32_slowpath,(.L_x_14 - $__internal_0_$__cuda_sm3x_div_rn_noftz_f32_slowpath)
$__internal_0_$__cuda_sm3x_div_rn_noftz_f32_slowpath:
[----:B------:R-:W0:Y:S01]  /*0590*/  LDC R0, c[0x0][0x398] ;  /* 0x0000e600ff007b82 */ /* 0x000e220000000800 */
[--C-:B------:R-:W-:Y:S01]  /*05a0*/  SHF.R.U32.HI R5, RZ, 0x17, R3.reuse ;  /* 0x00000017ff057819 */ /* 0x100fe20000011603 */
[----:B------:R-:W1:Y:S01]  /*05b0*/  LDCU UR6, c[0x0][0x398] ;  /* 0x00007300ff0677ac */ /* 0x000e620008000800 */
[----:B------:R-:W-:Y:S01]  /*05c0*/  BSSY.RECONVERGENT B1, `(.L_x_2) ;  /* 0x0000064000017945 */ /* 0x000fe20003800200 */
[----:B------:R-:W-:Y:S01]  /*05d0*/  IMAD.MOV.U32 R7, RZ, RZ, R3 ;  /* 0x000000ffff077224 */ /* 0x000fe200078e0003 */
[----:B------:R-:W-:-:S04]  /*05e0*/  LOP3.LUT R5, R5, 0xff, RZ, 0xc0, !PT ;  /* 0x000000ff05057812 */ /* 0x000fc800078ec0ff */
[----:B------:R-:W-:Y:S02]  /*05f0*/  IADD3 R10, PT, PT, R5, -0x1, RZ ;  /* 0xffffffff050a7810 */ /* 0x000fe40007ffe0ff */
[----:B-1----:R-:W-:Y:S02]  /*0600*/  MOV R8, UR6 ;  /* 0x0000000600087c02 */ /* 0x002fe40008000f00 */
[----:B0-----:R-:W-:-:S04]  /*0610*/  SHF.R.U32.HI R6, RZ, 0x17, R0 ;  /* 0x00000017ff067819 */ /* 0x001fc80000011600 */
[----:B------:R-:W-:-:S05]  /*0620*/  LOP3.LUT R6, R6, 0xff, RZ, 0xc0, !PT ;  /* 0x000000ff06067812 */ /* 0x000fca00078ec0ff */
[----:B------:R-:W-:-:S05]  /*0630*/  VIADD R11, R6, 0xffffffff ;  /* 0xffffffff060b7836 */ /* 0x000fca0000000000 */
[----:B------:R-:W-:-:S04]  /*0640*/  ISETP.GT.U32.AND P0, PT, R11, 0xfd, PT ;  /* 0x000000fd0b00780c */ /* 0x000fc80003f04070 */
[----:B------:R-:W-:-:S13]  /*0650*/  ISETP.GT.U32.OR P0, PT, R10, 0xfd, P0 ;  /* 0x000000fd0a00780c */ /* 0x000fda0000704470 */
[----:B------:R-:W-:Y:S01]  /*0660*/  @!P0 IMAD.MOV.U32 R9, RZ, RZ, RZ ;  /* 0x000000ffff098224 */ /* 0x000fe200078e00ff */
[----:B------:R-:W-:Y:S06]  /*0670*/  @!P0 BRA `(.L_x_3) ;  /* 0x00000000005c8947 */ /* 0x000fec0003800000 */
[----:B------:R-:W-:Y:S02]  /*0680*/  FSETP.GTU.FTZ.AND P1, PT, |R0|, +INF , PT ;  /* 0x7f8000000000780b */ /* 0x000fe40003f3c200 */
[----:B------:R-:W-:-:S04]  /*0690*/  FSETP.GTU.FTZ.AND P0, PT, |R3|, +INF , PT ;  /* 0x7f8000000300780b */ /* 0x000fc80003f1c200 */
[----:B------:R-:W-:-:S13]  /*06a0*/  PLOP3.LUT P0, PT, P0, P1, PT, 0xf8, 0x8f ;  /* 0x00000000008f781c */ /* 0x000fda0000703f70 */
[----:B------:R-:W-:Y:S05]  /*06b0*/  @P0 BRA `(.L_x_4) ;  /* 0x00000004004c0947 */ /* 0x000fea0003800000 */
[----:B------:R-:W-:-:S13]  /*06c0*/  LOP3.LUT P0, RZ, R8, 0x7fffffff, R7, 0xc8, !PT ;  /* 0x7fffffff08ff7812 */ /* 0x000fda000780c807 */
[----:B------:R-:W-:Y:S05]  /*06d0*/  @!P0 BRA `(.L_x_5) ;  /* 0x00000004003c8947 */ /* 0x000fea0003800000 */
[C---:B------:R-:W-:Y:S02]  /*06e0*/  FSETP.NEU.FTZ.AND P2, PT, |R3|.reuse, +INF , PT ;  /* 0x7f8000000300780b */ /* 0x040fe40003f5d200 */
[----:B------:R-:W-:Y:S02]  /*06f0*/  FSETP.NEU.FTZ.AND P1, PT, |R0|, +INF , PT ;  /* 0x7f8000000000780b */ /* 0x000fe40003f3d200 */
[----:B------:R-:W-:-:S11]  /*0700*/  FSETP.NEU.FTZ.AND P0, PT, |R3|, +INF , PT ;  /* 0x7f8000000300780b */ /* 0x000fd60003f1d200 */
[----:B------:R-:W-:Y:S05]  /*0710*/  @!P1 BRA !P2, `(.L_x_5) ;  /* 0x00000004002c9947 */ /* 0x000fea0005000000 */
[----:B------:R-:W-:-:S04]  /*0720*/  LOP3.LUT P2, RZ, R7, 0x7fffffff, RZ, 0xc0, !PT ;  /* 0x7fffffff07ff7812 */ /* 0x000fc8000784c0ff */
[----:B------:R-:W-:-:S13]  /*0730*/  PLOP3.LUT P1, PT, P1, P2, PT, 0x2f, 0xf2 ;  /* 0x0000000000f2781c */ /* 0x000fda0000f24577 */
[----:B------:R-:W-:Y:S05]  /*0740*/  @P1 BRA `(.L_x_6) ;  /* 0x0000000400181947 */ /* 0x000fea0003800000 */
[----:B------:R-:W-:-:S04]  /*0750*/  LOP3.LUT P1, RZ, R8, 0x7fffffff, RZ, 0xc0, !PT ;  /* 0x7fffffff08ff7812 */ /* 0x000fc8000782c0ff */
[----:B------:R-:W-:-:S13]  /*0760*/  PLOP3.LUT P0, PT, P0, P1, PT, 0x2f, 0xf2 ;  /* 0x0000000000f2781c */ /* 0x000fda0000702577 */
[----:B------:R-:W-:Y:S05]  /*0770*/  @P0 BRA `(.L_x_7) ;  /* 0x0000000400000947 */ /* 0x000fea0003800000 */
[----:B------:R-:W-:Y:S02]  /*0780*/  ISETP.GE.AND P0, PT, R10, RZ, PT ;  /* 0x000000ff0a00720c */ /* 0x000fe40003f06270 */
[----:B------:R-:W-:-:S11]  /*0790*/  ISETP.GE.AND P1, PT, R11, RZ, PT ;  /* 0x000000ff0b00720c */ /* 0x000fd60003f26270 */
[----:B------:R-:W-:Y:S01]  /*07a0*/  @P0 MOV R9, RZ ;  /* 0x000000ff00090202 */ /* 0x000fe20000000f00 */
[----:B------:R-:W-:Y:S02]  /*07b0*/  @!P0 IMAD.MOV.U32 R9, RZ, RZ, -0x40 ;  /* 0xffffffc0ff098424 */ /* 0x000fe400078e00ff */
[----:B------:R-:W-:Y:S01]  /*07c0*/  @!P0 FFMA R7, R3, 1.84467440737095516160e+19, RZ ;  /* 0x5f80000003078823 */ /* 0x000fe200000000ff */
[----:B------:R-:W-:Y:S02]  /*07d0*/  @!P1 FFMA R8, R0, 1.84467440737095516160e+19, RZ ;  /* 0x5f80000000089823 */ /* 0x000fe400000000ff */
[----:B------:R-:W-:-:S07]  /*07e0*/  @!P1 IADD3 R9, PT, PT, R9, 0x40, RZ ;  /* 0x0000004009099810 */ /* 0x000fce0007ffe0ff */
.L_x_3:
[----:B------:R-:W-:Y:S01]  /*07f0*/  LEA R3, R6, 0xc0800000, 0x17 ;  /* 0xc080000006037811 */ /* 0x000fe200078eb8ff */
[----:B------:R-:W-:Y:S01]  /*0800*/  BSSY.RECONVERGENT B2, `(.L_x_8) ;  /* 0x0000036000027945 */ /* 0x000fe20003800200 */
[----:B------:R-:W-:-:S03]  /*0810*/  IADD3 R5, PT, PT, R5, -0x7f, RZ ;  /* 0xffffff8105057810 */ /* 0x000fc60007ffe0ff */
[----:B------:R-:W-:Y:S01]  /*0820*/  IMAD.IADD R3, R8, 0x1, -R3 ;  /* 0x0000000108037824 */ /* 0x000fe200078e0a03 */
[C---:B------:R-:W-:Y:S01]  /*0830*/  IADD3 R6, PT, PT, R5.reuse, 0x7f, -R6 ;  /* 0x0000007f05067810 */ /* 0x040fe20007ffe806 */
[----:B------:R-:W-:Y:S02]  /*0840*/  IMAD R0, R5, -0x800000, R7 ;  /* 0xff80000005007824 */ /* 0x000fe400078e0207 */
[----:B------:R-:W0:Y:S01]  /*0850*/  MUFU.RCP R8, R3 ;  /* 0x0000000300087308 */ /* 0x000e220000001000 */
[----:B------:R-:W-:Y:S01]  /*0860*/  FADD.FTZ R11, -R3, -RZ ;  /* 0x800000ff030b7221 */ /* 0x000fe20000010100 */
[----:B------:R-:W-:-:S03]  /*0870*/  IMAD.IADD R6, R6, 0x1, R9 ;  /* 0x0000000106067824 */ /* 0x000fc600078e0209 */
[----:B0-----:R-:W-:-:S04]  /*0880*/  FFMA R13, R8, R11, 1 ;  /* 0x3f800000080d7423 */ /* 0x001fc8000000000b */
[----:B------:R-:W-:-:S04]  /*0890*/  FFMA R10, R8, R13, R8 ;  /* 0x0000000d080a7223 */ /* 0x000fc80000000008 */
[----:B------:R-:W-:-:S04]  /*08a0*/  FFMA R7, R0, R10, RZ ;  /* 0x0000000a00077223 */ /* 0x000fc800000000ff */
[----:B------:R-:W-:-:S04]  /*08b0*/  FFMA R8, R11, R7, R0 ;  /* 0x000000070b087223 */ /* 0x000fc80000000000 */
[----:B------:R-:W-:-:S04]  /*08c0*/  FFMA R7, R10, R8, R7 ;  /* 0x000000080a077223 */ /* 0x000fc80000000007 */
[----:B------:R-:W-:-:S04]  /*08d0*/  FFMA R8, R11, R7, R0 ;  /* 0x000000070b087223 */ /* 0x000fc80000000000 */
[----:B------:R-:W-:-:S05]  /*08e0*/  FFMA R0, R10, R8, R7 ;  /* 0x000000080a007223 */ /* 0x000fca0000000007 */
[----:B------:R-:W-:-:S04]  /*08f0*/  SHF.R.U32.HI R3, RZ, 0x17, R0 ;  /* 0x00000017ff037819 */ /* 0x000fc80000011600 */
[----:B------:R-:W-:-:S04]  /*0900*/  LOP3.LUT R3, R3, 0xff, RZ, 0xc0, !PT ;  /* 0x000000ff03037812 */ /* 0x000fc800078ec0ff */
[----:B------:R-:W-:-:S05]  /*0910*/  IADD3 R9, PT, PT, R3, R6, RZ ;  /* 0x0000000603097210 */ /* 0x000fca0007ffe0ff */
[----:B------:R-:W-:-:S05]  /*0920*/  VIADD R3, R9, 0xffffffff ;  /* 0xffffffff09037836 */ /* 0x000fca0000000000 */
[----:B------:R-:W-:-:S13]  /*0930*/  ISETP.GE.U32.AND P0, PT, R3, 0xfe, PT ;  /* 0x000000fe0300780c */ /* 0x000fda0003f06070 */
[----:B------:R-:W-:Y:S05]  /*0940*/  @!P0 BRA `(.L_x_9) ;  /* 0x0000000000808947 */ /* 0x000fea0003800000 */
[----:B------:R-:W-:-:S13]  /*0950*/  ISETP.GT.AND P0, PT, R9, 0xfe, PT ;  /* 0x000000fe0900780c */ /* 0x000fda0003f04270 */
[----:B------:R-:W-:Y:S05]  /*0960*/  @P0 BRA `(.L_x_10) ;  /* 0x00000000006c0947 */ /* 0x000fea0003800000 */
[----:B------:R-:W-:-:S13]  /*0970*/  ISETP.GE.AND P0, PT, R9, 0x1, PT ;  /* 0x000000010900780c */ /* 0x000fda0003f06270 */
[----:B------:R-:W-:Y:S05]  /*0980*/  @P0 BRA `(.L_x_11) ;  /* 0x0000000000740947 */ /* 0x000fea0003800000 */
[----:B------:R-:W-:Y:S02]  /*0990*/  ISETP.GE.AND P0, PT, R9, -0x18, PT ;  /* 0xffffffe80900780c */ /* 0x000fe40003f06270 */
[----:B------:R-:W-:-:S11]  /*09a0*/  LOP3.LUT R0, R0, 0x80000000, RZ, 0xc0, !PT ;  /* 0x8000000000007812 */ /* 0x000fd600078ec0ff */
[----:B------:R-:W-:Y:S05]  /*09b0*/  @!P0 BRA `(.L_x_11) ;  /* 0x0000000000688947 */ /* 0x000fea0003800000 */
[CCC-:B------:R-:W-:Y:S01]  /*09c0*/  FFMA.RZ R3, R10.reuse, R8.reuse, R7.reuse ;  /* 0x000000080a037223 */ /* 0x1c0fe2000000c007 */
[CCC-:B------:R-:W-:Y:S01]  /*09d0*/  FFMA.RM R6, R10.reuse, R8.reuse, R7.reuse ;  /* 0x000000080a067223 */ /* 0x1c0fe20000004007 */
[C---:B------:R-:W-:Y:S02]  /*09e0*/  ISETP.NE.AND P2, PT, R9.reuse, RZ, PT ;  /* 0x000000ff0900720c */ /* 0x040fe40003f45270 */
[----:B------:R-:W-:Y:S02]  /*09f0*/  ISETP.NE.AND P1, PT, R9, RZ, PT ;  /* 0x000000ff0900720c */ /* 0x000fe40003f25270 */
[----:B------:R-:W-:Y:S01]  /*0a00*/  LOP3.LUT R5, R3, 0x7fffff, RZ, 0xc0, !PT ;  /* 0x007fffff03057812 */ /* 0x000fe200078ec0ff */
[----:B------:R-:W-:Y:S01]  /*0a10*/  FFMA.RP R3, R10, R8, R7 ;  /* 0x000000080a037223 */ /* 0x000fe20000008007 */
[----:B------:R-:W-:Y:S01]  /*0a20*/  IADD3 R8, PT, PT, R9, 0x20, RZ ;  /* 0x0000002009087810 */ /* 0x000fe20007ffe0ff */
[----:B------:R-:W-:Y:S01]  /*0a30*/  IMAD.MOV R7, RZ, RZ, -R9 ;  /* 0x000000ffff077224 */ /* 0x000fe200078e0a09 */
[----:B------:R-:W-:-:S02]  /*0a40*/  LOP3.LUT R5, R5, 0x800000, RZ, 0xfc, !PT ;  /* 0x0080000005057812 */ /* 0x000fc400078efcff */
[----:B------:R-:W-:Y:S02]  /*0a50*/  FSETP.NEU.FTZ.AND P0, PT, R3, R6, PT ;  /* 0x000000060300720b */ /* 0x000fe40003f1d000 */
[----:B------:R-:W-:Y:S02]  /*0a60*/  SHF.L.U32 R8, R5, R8, RZ ;  /* 0x0000000805087219 */ /* 0x000fe400000006ff */
[----:B------:R-:W-:Y:S02]  /*0a70*/  SEL R6, R7, RZ, P2 ;  /* 0x000000ff07067207 */ /* 0x000fe40001000000 */
[----:B------:R-:W-:Y:S02]  /*0a80*/  ISETP.NE.AND P1, PT, R8, RZ, P1 ;  /* 0x000000ff0800720c */ /* 0x000fe40000f25270 */
[----:B------:R-:W-:Y:S02]  /*0a90*/  SHF.R.U32.HI R6, RZ, R6, R5 ;  /* 0x00000006ff067219 */ /* 0x000fe40000011605 */
[----:B------:R-:W-:-:S02]  /*0aa0*/  PLOP3.LUT P0, PT, P0, P1, PT, 0xf8, 0x8f ;  /* 0x00000000008f781c */ /* 0x000fc40000703f70 */
[----:B------:R-:W-:Y:S02]  /*0ab0*/  SHF.R.U32.HI R8, RZ, 0x1, R6 ;  /* 0x00000001ff087819 */ /* 0x000fe40000011606 */
[----:B------:R-:W-:-:S04]  /*0ac0*/  SEL R3, RZ, 0x1, !P0 ;  /* 0x00000001ff037807 */ /* 0x000fc80004000000 */
[----:B------:R-:W-:-:S04]  /*0ad0*/  LOP3.LUT R3, R3, 0x1, R8, 0xf8, !PT ;  /* 0x0000000103037812 */ /* 0x000fc800078ef808 */
[----:B------:R-:W-:-:S04]  /*0ae0*/  LOP3.LUT R3, R3, R6, RZ, 0xc0, !PT ;  /* 0x0000000603037212 */ /* 0x000fc800078ec0ff */
[----:B------:R-:W-:-:S04]  /*0af0*/  IADD3 R3, PT, PT, R8, R3, RZ ;  /* 0x0000000308037210 */ /* 0x000fc80007ffe0ff */
[----:B------:R-:W-:Y:S01]  /*0b00*/  LOP3.LUT R0, R3, R0, RZ, 0xfc, !PT ;  /* 0x0000000003007212 */ /* 0x000fe200078efcff */
[----:B------:R-:W-:Y:S06]  /*0b10*/  BRA `(.L_x_11) ;  /* 0x0000000000107947 */ /* 0x000fec0003800000 */
.L_x_10:
[----:B------:R-:W-:-:S04]  /*0b20*/  LOP3.LUT R0, R0, 0x80000000, RZ, 0xc0, !PT ;  /* 0x8000000000007812 */ /* 0x000fc800078ec0ff */
[----:B------:R-:W-:Y:S01]  /*0b30*/  LOP3.LUT R0, R0, 0x7f800000, RZ, 0xfc, !PT ;  /* 0x7f80000000007812 */ /* 0x000fe200078efcff */
[----:B------:R-:W-:Y:S06]  /*0b40*/  BRA `(.L_x_11) ;  /* 0x0000000000047947 */ /* 0x000fec0003800000 */
.L_x_9:
[----:B------:R-:W-:-:S07]  /*0b50*/  IMAD R0, R6, 0x800000, R0 ;  /* 0x0080000006007824 */ /* 0x000fce00078e0200 */
.L_x_11:
[----:B------:R-:W-:Y:S05]  /*0b60*/  BSYNC.RECONVERGENT B2 ;  /* 0x0000000000027941 */ /* 0x000fea0003800200 */
.L_x_8:
[----:B------:R-:W-:Y:S05]  /*0b70*/  BRA `(.L_x_12) ;  /* 0x0000000000207947 */ /* 0x000fea0003800000 */
.L_x_7:
[----:B------:R-:W-:-:S04]  /*0b80*/  LOP3.LUT R0, R8, 0x80000000, R7, 0x48, !PT ;  /* 0x8000000008007812 */ /* 0x000fc800078e4807 */
[----:B------:R-:W-:Y:S01]  /*0b90*/  LOP3.LUT R0, R0, 0x7f800000, RZ, 0xfc, !PT ;  /* 0x7f80000000007812 */ /* 0x000fe200078efcff */
[----:B------:R-:W-:Y:S06]  /*0ba0*/  BRA `(.L_x_12) ;  /* 0x0000000000147947 */ /* 0x000fec0003800000 */
.L_x_6:
[----:B------:R-:W-:Y:S01]  /*0bb0*/  LOP3.LUT R0, R8, 0x80000000, R7, 0x48, !PT ;  /* 0x8000000008007812 */ /* 0x000fe200078e4807 */
[----:B------:R-:W-:Y:S06]  /*0bc0*/  BRA `(.L_x_12) ;  /* 0x00000000000c7947 */ /* 0x000fec0003800000 */
.L_x_5:
[----:B------:R-:W0:Y:S01]  /*0bd0*/  MUFU.RSQ R0, -QNAN ;  /* 0xffc0000000007908 */ /* 0x000e220000001400 */
[----:B------:R-:W-:Y:S05]  /*0be0*/  BRA `(.L_x_12) ;  /* 0x0000000000047947 */ /* 0x000fea0003800000 */
.L_x_4:
[----:B------:R-:W-:-:S07]  /*0bf0*/  FADD.FTZ R0, R3, R0 ;  /* 0x0000000003007221 */ /* 0x000fce0000010000 */
.L_x_12:
[----:B------:R-:W-:Y:S05]  /*0c00*/  BSYNC.RECONVERGENT B1 ;  /* 0x0000000000017941 */ /* 0x000fea0003800200 */
.L_x_2:
[----:B------:R-:W-:-:S04]  /*0c10*/  HFMA2 R5, -RZ, RZ, 0, 0 ;  /* 0x00000000ff057431 */ /* 0x000fc800000001ff */
[----:B0-----:R-:W-:Y:S05]  /*0c20*/  RET.REL.NODEC R4 `(_Z27gaussian_kl_loss_fwd_kernelPKfjS0_ffPf) ;  /* 0xfffffff004f47950 */ /* 0x001fea0003c3ffff */
.L_x_13:
[----:B------:R-:W-:-:S00]  /*0c30*/  BRA `(.L_x_13) ;  /* 0xfffffffc00fc7947 */ /* 0x000fc0000383ffff */
[----:B------:R-:W-:-:S00]  /*0c40*/  NOP ;  /* 0x0000000000007918 */ /* 0x000fc00000000000 */
        /* <DEDUP_REMOVED lines=11> */
.L_x_14:


//--------------------- .nv.shared.reserved.0     --------------------------
	.section	.nv.shared.reserved.0,"aw",@nobits
	.weak		__nv_reservedSMEM_offset_0_alias
	.size		__nv_reservedSMEM_offset_0_alias, 0, 64
	.other		__nv_reservedSMEM_offset_0_alias,@"STO_CUDA_RESERVED_SHARED STV_DEFAULT"
__nv_reservedSMEM_offset_0_alias:
	.zero		0
	.zero		64


//--------------------- .nv.constant0._Z27gaussian_kl_loss_fwd_kernelPKfjS0_ffPf --------------------------
	.section	.nv.constant0._Z27gaussian_kl_loss_fwd_kernelPKfjS0_ffPf,"a",@progbits
	.sectionflags	@""
	.align	4
.nv.constant0._Z27gaussian_kl_loss_fwd_kernelPKfjS0_ffPf:
	.zero		936


//--------------------- SYMBOLS --------------------------

	.type		.nv.reservedSmem.offset0,@object
	.size		.nv.reservedSmem.offset0,0x4
